//
// Generated by NVIDIA NVVM Compiler
//
// Compiler Build ID: CL-36424714
// Cuda compilation tools, release 13.0, V13.0.88
// Based on NVVM 20.0.0
//

.version 9.0
.target sm_100
.address_size 64

	// .globl	_Z25device_copy_scalar_kernelPiS_i

.visible .entry _Z25device_copy_scalar_kernelPiS_i(
	.param .u64 .ptr .align 1 _Z25device_copy_scalar_kernelPiS_i_param_0,
	.param .u64 .ptr .align 1 _Z25device_copy_scalar_kernelPiS_i_param_1,
	.param .u32 _Z25device_copy_scalar_kernelPiS_i_param_2
)
{
	.reg .pred 	%p<3>;
	.reg .b32 	%r<12>;
	.reg .b64 	%rd<8>;

	ld.param.u64 	%rd3, [_Z25device_copy_scalar_kernelPiS_i_param_0];
	ld.param.u64 	%rd4, [_Z25device_copy_scalar_kernelPiS_i_param_1];
	ld.param.u32 	%r6, [_Z25device_copy_scalar_kernelPiS_i_param_2];
	mov.u32 	%r7, %ctaid.x;
	mov.u32 	%r1, %ntid.x;
	mov.u32 	%r8, %tid.x;
	mad.lo.s32 	%r11, %r7, %r1, %r8;
	setp.ge.s32 	%p1, %r11, %r6;
	@%p1 bra 	$L__BB0_3;
	mov.u32 	%r9, %nctaid.x;
	mul.lo.s32 	%r3, %r1, %r9;
	cvta.to.global.u64 	%rd1, %rd3;
	cvta.to.global.u64 	%rd2, %rd4;
$L__BB0_2:
	mul.wide.s32 	%rd5, %r11, 4;
	add.s64 	%rd6, %rd1, %rd5;
	ld.global.u32 	%r10, [%rd6];
	add.s64 	%rd7, %rd2, %rd5;
	st.global.u32 	[%rd7], %r10;
	add.s32 	%r11, %r11, %r3;
	setp.lt.s32 	%p2, %r11, %r6;
	@%p2 bra 	$L__BB0_2;
$L__BB0_3:
	ret;

}
	// .globl	_Z26device_copy_vector2_kernelPiS_i
.visible .entry _Z26device_copy_vector2_kernelPiS_i(
	.param .u64 .ptr .align 1 _Z26device_copy_vector2_kernelPiS_i_param_0,
	.param .u64 .ptr .align 1 _Z26device_copy_vector2_kernelPiS_i_param_1,
	.param .u32 _Z26device_copy_vector2_kernelPiS_i_param_2
)
{
	.reg .pred 	%p<6>;
	.reg .b32 	%r<19>;
	.reg .b64 	%rd<11>;

	ld.param.u64 	%rd3, [_Z26device_copy_vector2_kernelPiS_i_param_0];
	ld.param.u64 	%rd4, [_Z26device_copy_vector2_kernelPiS_i_param_1];
	ld.param.u32 	%r7, [_Z26device_copy_vector2_kernelPiS_i_param_2];
	cvta.to.global.u64 	%rd1, %rd4;
	cvta.to.global.u64 	%rd2, %rd3;
	mov.u32 	%r8, %ctaid.x;
	mov.u32 	%r1, %ntid.x;
	mov.u32 	%r9, %tid.x;
	mad.lo.s32 	%r2, %r8, %r1, %r9;
	shr.u32 	%r10, %r7, 31;
	add.s32 	%r11, %r7, %r10;
	shr.s32 	%r3, %r11, 1;
	setp.ge.s32 	%p1, %r2, %r3;
	@%p1 bra 	$L__BB1_3;
	mov.u32 	%r12, %nctaid.x;
	mul.lo.s32 	%r4, %r1, %r12;
	mov.u32 	%r18, %r2;
$L__BB1_2:
	mul.wide.s32 	%rd5, %r18, 8;
	add.s64 	%rd6, %rd1, %rd5;
	add.s64 	%rd7, %rd2, %rd5;
	ld.global.v2.u32 	{%r13, %r14}, [%rd7];
	st.global.v2.u32 	[%rd6], {%r13, %r14};
	add.s32 	%r18, %r18, %r4;
	setp.lt.s32 	%p2, %r18, %r3;
	@%p2 bra 	$L__BB1_2;
$L__BB1_3:
	setp.ne.s32 	%p3, %r2, %r3;
	and.b32  	%r15, %r7, -2147483647;
	setp.ne.s32 	%p4, %r15, 1;
	or.pred  	%p5, %p3, %p4;
	@%p5 bra 	$L__BB1_5;
	add.s32 	%r16, %r7, -1;
	mul.wide.u32 	%rd8, %r16, 4;
	add.s64 	%rd9, %rd2, %rd8;
	ld.global.u32 	%r17, [%rd9];
	add.s64 	%rd10, %rd1, %rd8;
	st.global.u32 	[%rd10], %r17;
$L__BB1_5:
	ret;

}


// ===== COMPILED SASS (sm_100) =====

	.target	sm_100

	.elftype	@"ET_EXEC"


//--------------------- .note.nv.tkinfo           --------------------------
	.section	.note.nv.tkinfo,"",@"SHT_NOTE"
	.sectionflags	@"SHF_NOTE_NV_TKINFO"
	.tkinfo
        /*0018*/ 	.word	0x00000002
        /*0030*/ 	.string	""
        /*0030*/ 	.string	"ptxas"
        /*0030*/ 	.string	"Cuda compilation tools, release 13.0, V13.0.88"
        /*0030*/ 	.string	"Build cuda_13.0.r13.0/compiler.36424714_0"
        /*0030*/ 	.string	"-arch sm_100 -m 64 "



//--------------------- .note.nv.cuinfo           --------------------------
	.section	.note.nv.cuinfo,"",@"SHT_NOTE"
	.sectionflags	@"SHF_NOTE_NV_CUINFO"
        /*0018*/ 	.short	0x0002
        /*001a*/ 	.short	0x0064
        /*001c*/ 	.short	0x0082
	.zero		2


//--------------------- .nv.info                  --------------------------
	.section	.nv.info,"",@"SHT_CUDA_INFO"
	.align	4


	//----- nvinfo : EIATTR_REGCOUNT
	.align		4
        /*0000*/ 	.byte	0x04, 0x2f
        /*0002*/ 	.short	(.L_1 - .L_0)
	.align		4
.L_0:
        /*0004*/ 	.word	index@(_Z25device_copy_scalar_kernelPiS_i)
        /*0008*/ 	.word	0x0000000e


	//----- nvinfo : EIATTR_FRAME_SIZE
	.align		4
.L_1:
        /*000c*/ 	.byte	0x04, 0x11
        /*000e*/ 	.short	(.L_3 - .L_2)
	.align		4
.L_2:
        /*0010*/ 	.word	index@(_Z25device_copy_scalar_kernelPiS_i)
        /*0014*/ 	.word	0x00000000


	//----- nvinfo : EIATTR_REGCOUNT
	.align		4
.L_3:
        /*0018*/ 	.byte	0x04, 0x2f
        /*001a*/ 	.short	(.L_5 - .L_4)
	.align		4
.L_4:
        /*001c*/ 	.word	index@(_Z26device_copy_vector2_kernelPiS_i)
        /*0020*/ 	.word	0x00000010


	//----- nvinfo : EIATTR_FRAME_SIZE
	.align		4
.L_5:
        /*0024*/ 	.byte	0x04, 0x11
        /*0026*/ 	.short	(.L_7 - .L_6)
	.align		4
.L_6:
        /*0028*/ 	.word	index@(_Z26device_copy_vector2_kernelPiS_i)
        /*002c*/ 	.word	0x00000000


	//----- nvinfo : EIATTR_MIN_STACK_SIZE
	.align		4
.L_7:
        /*0030*/ 	.byte	0x04, 0x12
        /*0032*/ 	.short	(.L_9 - .L_8)
	.align		4
.L_8:
        /*0034*/ 	.word	index@(_Z26device_copy_vector2_kernelPiS_i)
        /*0038*/ 	.word	0x00000000


	//----- nvinfo : EIATTR_MIN_STACK_SIZE
	.align		4
.L_9:
        /*003c*/ 	.byte	0x04, 0x12
        /*003e*/ 	.short	(.L_11 - .L_10)
	.align		4
.L_10:
        /*0040*/ 	.word	index@(_Z25device_copy_scalar_kernelPiS_i)
        /*0044*/ 	.word	0x00000000
.L_11:


//--------------------- .nv.compat                --------------------------
	.section	.nv.compat,"",@"SHT_CUDA_COMPAT_INFO"
	.align	4
        /*0000*/ 	.byte	0x02, 0x09, 0x00, 0x00, 0x02, 0x02, 0x01, 0x00, 0x02, 0x05, 0x05, 0x00, 0x03, 0x07, 0x01, 0x01
        /*0010*/ 	.byte	0x02, 0x03, 0x00, 0x00, 0x02, 0x06, 0x01, 0x00, 0x04, 0x0b, 0x08, 0x00, 0x09, 0x00, 0x00, 0x00
        /*0020*/ 	.byte	0x00, 0x00, 0x00, 0x00


//--------------------- .nv.info._Z26device_copy_vector2_kernelPiS_i --------------------------
	.section	.nv.info._Z26device_copy_vector2_kernelPiS_i,"",@"SHT_CUDA_INFO"
	.sectionflags	@""
	.align	4


	//----- nvinfo : EIATTR_CUDA_API_VERSION
	.align		4
        /*0000*/ 	.byte	0x04, 0x37
        /*0002*/ 	.short	(.L_13 - .L_12)
.L_12:
        /*0004*/ 	.word	0x00000082


	//----- nvinfo : EIATTR_KPARAM_INFO
	.align		4
.L_13:
        /*0008*/ 	.byte	0x04, 0x17
        /*000a*/ 	.short	(.L_15 - .L_14)
.L_14:
        /*000c*/ 	.word	0x00000000
        /*0010*/ 	.short	0x0002
        /*0012*/ 	.short	0x0010
        /*0014*/ 	.byte	0x00, 0xf0, 0x11, 0x00


	//----- nvinfo : EIATTR_KPARAM_INFO
	.align		4
.L_15:
        /*0018*/ 	.byte	0x04, 0x17
        /*001a*/ 	.short	(.L_17 - .L_16)
.L_16:
        /*001c*/ 	.word	0x00000000
        /*0020*/ 	.short	0x0001
        /*0022*/ 	.short	0x0008
        /*0024*/ 	.byte	0x00, 0xf5, 0x21, 0x00


	//----- nvinfo : EIATTR_KPARAM_INFO
	.align		4
.L_17:
        /*0028*/ 	.byte	0x04, 0x17
        /*002a*/ 	.short	(.L_19 - .L_18)
.L_18:
        /*002c*/ 	.word	0x00000000
        /*0030*/ 	.short	0x0000
        /*0032*/ 	.short	0x0000
        /*0034*/ 	.byte	0x00, 0xf5, 0x21, 0x00


	//----- nvinfo : EIATTR_SPARSE_MMA_MASK
	.align		4
.L_19:
        /*0038*/ 	.byte	0x03, 0x50
        /*003a*/ 	.short	0x0000


	//----- nvinfo : EIATTR_MAXREG_COUNT
	.align		4
        /*003c*/ 	.byte	0x03, 0x1b
        /*003e*/ 	.short	0x00ff


	//----- nvinfo : EIATTR_MERCURY_ISA_VERSION
	.align		4
        /*0040*/ 	.byte	0x03, 0x5f
        /*0042*/ 	.short	0x0101


	//----- nvinfo : EIATTR_VRC_CTA_INIT_COUNT
	.align		4
        /*0044*/ 	.byte	0x02, 0x4a
	.zero		1
	.zero		1


	//----- nvinfo : EIATTR_EXIT_INSTR_OFFSETS
	.align		4
        /*0048*/ 	.byte	0x04, 0x1c
        /*004a*/ 	.short	(.L_21 - .L_20)


	//   ....[0]....
.L_20:
        /*004c*/ 	.word	0x000001c0


	//   ....[1]....
        /*0050*/ 	.word	0x00000240


	//----- nvinfo : EIATTR_CRS_STACK_SIZE
	.align		4
.L_21:
        /*0054*/ 	.byte	0x04, 0x1e
        /*0056*/ 	.short	(.L_23 - .L_22)
.L_22:
        /*0058*/ 	.word	0x00000000


	//----- nvinfo : EIATTR_CBANK_PARAM_SIZE
	.align		4
.L_23:
        /*005c*/ 	.byte	0x03, 0x19
        /*005e*/ 	.short	0x0014


	//----- nvinfo : EIATTR_PARAM_CBANK
	.align		4
        /*0060*/ 	.byte	0x04, 0x0a
        /*0062*/ 	.short	(.L_25 - .L_24)
	.align		4
.L_24:
        /*0064*/ 	.word	index@(.nv.constant0._Z26device_copy_vector2_kernelPiS_i)
        /*0068*/ 	.short	0x0380
        /*006a*/ 	.short	0x0014


	//----- nvinfo : EIATTR_SW_WAR
	.align		4
.L_25:
        /*006c*/ 	.byte	0x04, 0x36
        /*006e*/ 	.short	(.L_27 - .L_26)
.L_26:
        /*0070*/ 	.word	0x00000008
.L_27:


//--------------------- .nv.info._Z25device_copy_scalar_kernelPiS_i --------------------------
	.section	.nv.info._Z25device_copy_scalar_kernelPiS_i,"",@"SHT_CUDA_INFO"
	.sectionflags	@""
	.align	4


	//----- nvinfo : EIATTR_CUDA_API_VERSION
	.align		4
        /*0000*/ 	.byte	0x04, 0x37
        /*0002*/ 	.short	(.L_29 - .L_28)
.L_28:
        /*0004*/ 	.word	0x00000082


	//----- nvinfo : EIATTR_KPARAM_INFO
	.align		4
.L_29:
        /*0008*/ 	.byte	0x04, 0x17
        /*000a*/ 	.short	(.L_31 - .L_30)
.L_30:
        /*000c*/ 	.word	0x00000000
        /*0010*/ 	.short	0x0002
        /*0012*/ 	.short	0x0010
        /*0014*/ 	.byte	0x00, 0xf0, 0x11, 0x00


	//----- nvinfo : EIATTR_KPARAM_INFO
	.align		4
.L_31:
        /*0018*/ 	.byte	0x04, 0x17
        /*001a*/ 	.short	(.L_33 - .L_32)
.L_32:
        /*001c*/ 	.word	0x00000000
        /*0020*/ 	.short	0x0001
        /*0022*/ 	.short	0x0008
        /*0024*/ 	.byte	0x00, 0xf5, 0x21, 0x00


	//----- nvinfo : EIATTR_KPARAM_INFO
	.align		4
.L_33:
        /*0028*/ 	.byte	0x04, 0x17
        /*002a*/ 	.short	(.L_35 - .L_34)
.L_34:
        /*002c*/ 	.word	0x00000000
        /*0030*/ 	.short	0x0000
        /*0032*/ 	.short	0x0000
        /*0034*/ 	.byte	0x00, 0xf5, 0x21, 0x00


	//----- nvinfo : EIATTR_SPARSE_MMA_MASK
	.align		4
.L_35:
        /*0038*/ 	.byte	0x03, 0x50
        /*003a*/ 	.short	0x0000


	//----- nvinfo : EIATTR_MAXREG_COUNT
	.align		4
        /*003c*/ 	.byte	0x03, 0x1b
        /*003e*/ 	.short	0x00ff


	//----- nvinfo : EIATTR_MERCURY_ISA_VERSION
	.align		4
        /*0040*/ 	.byte	0x03, 0x5f
        /*0042*/ 	.short	0x0101


	//----- nvinfo : EIATTR_VRC_CTA_INIT_COUNT
	.align		4
        /*0044*/ 	.byte	0x02, 0x4a
	.zero		1
	.zero		1


	//----- nvinfo : EIATTR_EXIT_INSTR_OFFSETS
	.align		4
        /*0048*/ 	.byte	0x04, 0x1c
        /*004a*/ 	.short	(.L_37 - .L_36)


	//   ....[0]....
.L_36:
        /*004c*/ 	.word	0x00000070


	//   ....[1]....
        /*0050*/ 	.word	0x00000140


	//----- nvinfo : EIATTR_CRS_STACK_SIZE
	.align		4
.L_37:
        /*0054*/ 	.byte	0x04, 0x1e
        /*0056*/ 	.short	(.L_39 - .L_38)
.L_38:
        /*0058*/ 	.word	0x00000000


	//----- nvinfo : EIATTR_CBANK_PARAM_SIZE
	.align		4
.L_39:
        /*005c*/ 	.byte	0x03, 0x19
        /*005e*/ 	.short	0x0014


	//----- nvinfo : EIATTR_PARAM_CBANK
	.align		4
        /*0060*/ 	.byte	0x04, 0x0a
        /*0062*/ 	.short	(.L_41 - .L_40)
	.align		4
.L_40:
        /*0064*/ 	.word	index@(.nv.constant0._Z25device_copy_scalar_kernelPiS_i)
        /*0068*/ 	.short	0x0380
        /*006a*/ 	.short	0x0014


	//----- nvinfo : EIATTR_SW_WAR
	.align		4
.L_41:
        /*006c*/ 	.byte	0x04, 0x36
        /*006e*/ 	.short	(.L_43 - .L_42)
.L_42:
        /*0070*/ 	.word	0x00000008
.L_43:


//--------------------- .nv.callgraph             --------------------------
	.section	.nv.callgraph,"",@"SHT_CUDA_CALLGRAPH"
	.align	4
	.sectionentsize	8
	.align		4
        /*0000*/ 	.word	0x00000000
	.align		4
        /*0004*/ 	.word	0xffffffff
	.align		4
        /*0008*/ 	.word	0x00000000
	.align		4
        /*000c*/ 	.word	0xfffffffe
	.align		4
        /*0010*/ 	.word	0x00000000
	.align		4
        /*0014*/ 	.word	0xfffffffd
	.align		4
        /*0018*/ 	.word	0x00000000
	.align		4
        /*001c*/ 	.word	0xfffffffc


//--------------------- .text._Z26device_copy_vector2_kernelPiS_i --------------------------
	.section	.text._Z26device_copy_vector2_kernelPiS_i,"ax",@progbits
	.align	128
        .global         _Z26device_copy_vector2_kernelPiS_i
        .type           _Z26device_copy_vector2_kernelPiS_i,@function
        .size           _Z26device_copy_vector2_kernelPiS_i,(.L_x_6 - _Z26device_copy_vector2_kernelPiS_i)
        .other          _Z26device_copy_vector2_kernelPiS_i,@"STO_CUDA_ENTRY STV_DEFAULT"
_Z26device_copy_vector2_kernelPiS_i:
.text._Z26device_copy_vector2_kernelPiS_i:
[----:B------:R-:W-:Y:S01]  /*0000*/  LDC R1, c[0x0][0x37c] ;  /* 0x0000df00ff017b82 */ /* 0x000fe20000000800 */
[----:B------:R-:W0:Y:S07]  /*0010*/  S2R R0, SR_TID.X ;  /* 0x0000000000007919 */ /* 0x000e2e0000002100 */
[----:B------:R-:W1:Y:S01]  /*0020*/  LDC R10, c[0x0][0x390] ;  /* 0x0000e400ff0a7b82 */ /* 0x000e620000000800 */
[----:B------:R-:W-:Y:S07]  /*0030*/  BSSY.RECONVERGENT B0, `(.L_x_0) ;  /* 0x0000018000007945 */ /* 0x000fee0003800200 */
[----:B------:R-:W0:Y:S08]  /*0040*/  S2UR UR4, SR_CTAID.X ;  /* 0x00000000000479c3 */ /* 0x000e300000002500 */
[----:B------:R-:W0:Y:S01]  /*0050*/  LDC R3, c[0x0][0x360] ;  /* 0x0000d800ff037b82 */ /* 0x000e220000000800 */
[----:B-1----:R-:W-:-:S02]  /*0060*/  LEA.HI R2, R10, R10, RZ, 0x1 ;  /* 0x0000000a0a027211 */ /* 0x002fc400078f08ff */
[----:B------:R-:W-:Y:S02]  /*0070*/  LOP3.LUT R4, R10, 0x80000001, RZ, 0xc0, !PT ;  /* 0x800000010a047812 */ /* 0x000fe400078ec0ff */
[----:B------:R-:W-:Y:S02]  /*0080*/  SHF.R.S32.HI R11, RZ, 0x1, R2 ;  /* 0x00000001ff0b7819 */ /* 0x000fe40000011402 */
[----:B------:R-:W-:Y:S01]  /*0090*/  ISETP.NE.AND P0, PT, R4, 0x1, PT ;  /* 0x000000010400780c */ /* 0x000fe20003f05270 */
[----:B0-----:R-:W-:Y:S01]  /*00a0*/  IMAD R0, R3, UR4, R0 ;  /* 0x0000000403007c24 */ /* 0x001fe2000f8e0200 */
[----:B------:R-:W0:Y:S04]  /*00b0*/  LDCU.64 UR4, c[0x0][0x358] ;  /* 0x00006b00ff0477ac */ /* 0x000e280008000a00 */
[----:B------:R-:W-:-:S02]  /*00c0*/  ISETP.GE.AND P1, PT, R0, R11, PT ;  /* 0x0000000b0000720c */ /* 0x000fc40003f26270 */
[----:B------:R-:W-:-:S11]  /*00d0*/  ISETP.NE.OR P0, PT, R0, R11, P0 ;  /* 0x0000000b0000720c */ /* 0x000fd60000705670 */
[----:B------:R-:W-:Y:S05]  /*00e0*/  @P1 BRA `(.L_x_1) ;  /* 0x0000000000301947 */ /* 0x000fea0003800000 */
[----:B------:R-:W1:Y:S01]  /*00f0*/  LDC.64 R8, c[0x0][0x380] ;  /* 0x0000e000ff087b82 */ /* 0x000e620000000a00 */
[----:B------:R-:W2:Y:S01]  /*0100*/  LDCU UR6, c[0x0][0x370] ;  /* 0x00006e00ff0677ac */ /* 0x000ea20008000800 */
[----:B------:R-:W-:-:S06]  /*0110*/  IMAD.MOV.U32 R13, RZ, RZ, R0 ;  /* 0x000000ffff0d7224 */ /* 0x000fcc00078e0000 */
[----:B------:R-:W3:Y:S01]  /*0120*/  LDC.64 R6, c[0x0][0x388] ;  /* 0x0000e200ff067b82 */ /* 0x000ee20000000a00 */
[----:B--2---:R-:W-:-:S07]  /*0130*/  IMAD R0, R3, UR6, RZ ;  /* 0x0000000603007c24 */ /* 0x004fce000f8e02ff */
.L_x_2:
[----:B-12---:R-:W-:-:S06]  /*0140*/  IMAD.WIDE R4, R13, 0x8, R8 ;  /* 0x000000080d047825 */ /* 0x006fcc00078e0208 */
[----:B0-----:R-:W2:Y:S01]  /*0150*/  LDG.E.64 R4, desc[UR4][R4.64] ;  /* 0x0000000404047981 */ /* 0x001ea2000c1e1b00 */
[----:B---3--:R-:W-:Y:S01]  /*0160*/  IMAD.WIDE R2, R13, 0x8, R6 ;  /* 0x000000080d027825 */ /* 0x008fe200078e0206 */
[----:B------:R-:W-:-:S04]  /*0170*/  IADD3 R13, PT, PT, R0, R13, RZ ;  /* 0x0000000d000d7210 */ /* 0x000fc80007ffe0ff */
[----:B------:R-:W-:Y:S01]  /*0180*/  ISETP.GE.AND P1, PT, R13, R11, PT ;  /* 0x0000000b0d00720c */ /* 0x000fe20003f26270 */
[----:B--2---:R2:W-:-:S12]  /*0190*/  STG.E.64 desc[UR4][R2.64], R4 ;  /* 0x0000000402007986 */ /* 0x0045d8000c101b04 */
[----:B------:R-:W-:Y:S05]  /*01a0*/  @!P1 BRA `(.L_x_2) ;  /* 0xfffffffc00e49947 */ /* 0x000fea000383ffff */
.L_x_1:
[----:B0-----:R-:W-:Y:S05]  /*01b0*/  BSYNC.RECONVERGENT B0 ;  /* 0x0000000000007941 */ /* 0x001fea0003800200 */
.L_x_0:
[----:B------:R-:W-:Y:S05]  /*01c0*/  @P0 EXIT ;  /* 0x000000000000094d */ /* 0x000fea0003800000 */
[----:B--2---:R-:W0:Y:S01]  /*01d0*/  LDC.64 R2, c[0x0][0x380] ;  /* 0x0000e000ff027b82 */ /* 0x004e220000000a00 */
[----:B------:R-:W-:-:S07]  /*01e0*/  VIADD R7, R10, 0xffffffff ;  /* 0xffffffff0a077836 */ /* 0x000fce0000000000 */
[----:B------:R-:W1:Y:S01]  /*01f0*/  LDC.64 R4, c[0x0][0x388] ;  /* 0x0000e200ff047b82 */ /* 0x000e620000000a00 */
[----:B0-----:R-:W-:-:S06]  /*0200*/  IMAD.WIDE.U32 R2, R7, 0x4, R2 ;  /* 0x0000000407027825 */ /* 0x001fcc00078e0002 */
[----:B------:R-:W2:Y:S01]  /*0210*/  LDG.E R3, desc[UR4][R2.64] ;  /* 0x0000000402037981 */ /* 0x000ea2000c1e1900 */
[----:B-1----:R-:W-:-:S05]  /*0220*/  IMAD.WIDE.U32 R4, R7, 0x4, R4 ;  /* 0x0000000407047825 */ /* 0x002fca00078e0004 */
[----:B--2---:R-:W-:Y:S01]  /*0230*/  STG.E desc[UR4][R4.64], R3 ;  /* 0x0000000304007986 */ /* 0x004fe2000c101904 */
[----:B------:R-:W-:Y:S05]  /*0240*/  EXIT ;  /* 0x000000000000794d */ /* 0x000fea0003800000 */
.L_x_3:
[----:B------:R-:W-:-:S00]  /*0250*/  BRA `(.L_x_3) ;  /* 0xfffffffc00fc7947 */ /* 0x000fc0000383ffff */
[----:B------:R-:W-:-:S00]  /*0260*/  NOP ;  /* 0x0000000000007918 */ /* 0x000fc00000000000 */
        /* <DEDUP_REMOVED lines=9> */
.L_x_6:


//--------------------- .text._Z25device_copy_scalar_kernelPiS_i --------------------------
	.section	.text._Z25device_copy_scalar_kernelPiS_i,"ax",@progbits
	.align	128
        .global         _Z25device_copy_scalar_kernelPiS_i
        .type           _Z25device_copy_scalar_kernelPiS_i,@function
        .size           _Z25device_copy_scalar_kernelPiS_i,(.L_x_7 - _Z25device_copy_scalar_kernelPiS_i)
        .other          _Z25device_copy_scalar_kernelPiS_i,@"STO_CUDA_ENTRY STV_DEFAULT"
_Z25device_copy_scalar_kernelPiS_i:
.text._Z25device_copy_scalar_kernelPiS_i:
[----:B------:R-:W-:Y:S01]  /*0000*/  LDC R1, c[0x0][0x37c] ;  /* 0x0000df00ff017b82 */ /* 0x000fe20000000800 */
[----:B------:R-:W0:Y:S07]  /*0010*/  S2R R0, SR_TID.X ;  /* 0x0000000000007919 */ /* 0x000e2e0000002100 */
[----:B------:R-:W0:Y:S01]  /*0020*/  S2UR UR4, SR_CTAID.X ;  /* 0x00000000000479c3 */ /* 0x000e220000002500 */
[----:B------:R-:W1:Y:S07]  /*0030*/  LDCU UR5, c[0x0][0x390] ;  /* 0x00007200ff0577ac */ /* 0x000e6e0008000800 */
[----:B------:R-:W0:Y:S02]  /*0040*/  LDC R11, c[0x0][0x360] ;  /* 0x0000d800ff0b7b82 */ /* 0x000e240000000800 */
[----:B0-----:R-:W-:-:S05]  /*0050*/  IMAD R0, R11, UR4, R0 ;  /* 0x000000040b007c24 */ /* 0x001fca000f8e0200 */
[----:B-1----:R-:W-:-:S13]  /*0060*/  ISETP.GE.AND P0, PT, R0, UR5, PT ;  /* 0x0000000500007c0c */ /* 0x002fda000bf06270 */
[----:B------:R-:W-:Y:S05]  /*0070*/  @P0 EXIT ;  /* 0x000000000000094d */ /* 0x000fea0003800000 */
[----:B------:R-:W0:Y:S01]  /*0080*/  LDC.64 R6, c[0x0][0x380] ;  /* 0x0000e000ff067b82 */ /* 0x000e220000000a00 */
[----:B------:R-:W1:Y:S01]  /*0090*/  LDCU UR4, c[0x0][0x370] ;  /* 0x00006e00ff0477ac */ /* 0x000e620008000800 */
[----:B------:R-:W2:Y:S06]  /*00a0*/  LDCU.64 UR6, c[0x0][0x358] ;  /* 0x00006b00ff0677ac */ /* 0x000eac0008000a00 */
[----:B------:R-:W3:Y:S01]  /*00b0*/  LDC.64 R8, c[0x0][0x388] ;  /* 0x0000e200ff087b82 */ /* 0x000ee20000000a00 */
[----:B-1----:R-:W-:-:S07]  /*00c0*/  IMAD R11, R11, UR4, RZ ;  /* 0x000000040b0b7c24 */ /* 0x002fce000f8e02ff */
.L_x_4:
[----:B01----:R-:W-:-:S06]  /*00d0*/  IMAD.WIDE R2, R0, 0x4, R6 ;  /* 0x0000000400027825 */ /* 0x003fcc00078e0206 */
[----:B--2---:R-:W2:Y:S01]  /*00e0*/  LDG.E R3, desc[UR6][R2.64] ;  /* 0x0000000602037981 */ /* 0x004ea2000c1e1900 */
[----:B---3--:R-:W-:Y:S01]  /*00f0*/  IMAD.WIDE R4, R0, 0x4, R8 ;  /* 0x0000000400047825 */ /* 0x008fe200078e0208 */
[----:B------:R-:W-:-:S04]  /*0100*/  IADD3 R0, PT, PT, R11, R0, RZ ;  /* 0x000000000b007210 */ /* 0x000fc80007ffe0ff */
[----:B------:R-:W-:Y:S01]  /*0110*/  ISETP.GE.AND P0, PT, R0, UR5, PT ;  /* 0x0000000500007c0c */ /* 0x000fe2000bf06270 */
[----:B--2---:R1:W-:-:S12]  /*0120*/  STG.E desc[UR6][R4.64], R3 ;  /* 0x0000000304007986 */ /* 0x0043d8000c101906 */
[----:B------:R-:W-:Y:S05]  /*0130*/  @!P0 BRA `(.L_x_4) ;  /* 0xfffffffc00e48947 */ /* 0x000fea000383ffff */
[----:B------:R-:W-:Y:S05]  /*0140*/  EXIT ;  /* 0x000000000000794d */ /* 0x000fea0003800000 */
.L_x_5:
        /* <DEDUP_REMOVED lines=11> */
.L_x_7:


//--------------------- .nv.shared.reserved.0     --------------------------
	.section	.nv.shared.reserved.0,"aw",@nobits
	.weak		__nv_reservedSMEM_offset_0_alias
	.size		__nv_reservedSMEM_offset_0_alias, 0, 64
	.other		__nv_reservedSMEM_offset_0_alias,@"STO_CUDA_RESERVED_SHARED STV_DEFAULT"
__nv_reservedSMEM_offset_0_alias:
	.zero		0
	.zero		64


//--------------------- .nv.constant0._Z26device_copy_vector2_kernelPiS_i --------------------------
	.section	.nv.constant0._Z26device_copy_vector2_kernelPiS_i,"a",@progbits
	.sectionflags	@""
	.align	4
.nv.constant0._Z26device_copy_vector2_kernelPiS_i:
	.zero		916


//--------------------- .nv.constant0._Z25device_copy_scalar_kernelPiS_i --------------------------
	.section	.nv.constant0._Z25device_copy_scalar_kernelPiS_i,"a",@progbits
	.sectionflags	@""
	.align	4
.nv.constant0._Z25device_copy_scalar_kernelPiS_i:
	.zero		916


//--------------------- SYMBOLS --------------------------

	.type		.nv.reservedSmem.offset0,@object
	.size		.nv.reservedSmem.offset0,0x4
